//
// Generated by NVIDIA NVVM Compiler
//
// Compiler Build ID: CL-36424714
// Cuda compilation tools, release 13.0, V13.0.88
// Based on NVVM 20.0.0
//

.version 9.0
.target sm_100
.address_size 64


.entry _ZN32_GLOBAL__N__09ea3dc0_4_k_cu_main18stride_load_kernelEPKfPfii(
	.param .u64 .ptr .align 1 _ZN32_GLOBAL__N__09ea3dc0_4_k_cu_main18stride_load_kernelEPKfPfii_param_0,
	.param .u64 .ptr .align 1 _ZN32_GLOBAL__N__09ea3dc0_4_k_cu_main18stride_load_kernelEPKfPfii_param_1,
	.param .u32 _ZN32_GLOBAL__N__09ea3dc0_4_k_cu_main18stride_load_kernelEPKfPfii_param_2,
	.param .u32 _ZN32_GLOBAL__N__09ea3dc0_4_k_cu_main18stride_load_kernelEPKfPfii_param_3
)
{
	.reg .pred 	%p<2>;
	.reg .b32 	%r<7>;
	.reg .b32 	%f<2>;
	.reg .b64 	%rd<10>;

	ld.param.u64 	%rd1, [_ZN32_GLOBAL__N__09ea3dc0_4_k_cu_main18stride_load_kernelEPKfPfii_param_0];
	ld.param.u64 	%rd2, [_ZN32_GLOBAL__N__09ea3dc0_4_k_cu_main18stride_load_kernelEPKfPfii_param_1];
	ld.param.u32 	%r2, [_ZN32_GLOBAL__N__09ea3dc0_4_k_cu_main18stride_load_kernelEPKfPfii_param_2];
	ld.param.u32 	%r3, [_ZN32_GLOBAL__N__09ea3dc0_4_k_cu_main18stride_load_kernelEPKfPfii_param_3];
	mov.u32 	%r4, %ctaid.x;
	mov.u32 	%r5, %ntid.x;
	mov.u32 	%r6, %tid.x;
	mad.lo.s32 	%r1, %r4, %r5, %r6;
	setp.ge.s32 	%p1, %r1, %r3;
	@%p1 bra 	$L__BB0_2;
	cvta.to.global.u64 	%rd3, %rd1;
	cvta.to.global.u64 	%rd4, %rd2;
	mul.wide.s32 	%rd5, %r2, %r1;
	shl.b64 	%rd6, %rd5, 2;
	add.s64 	%rd7, %rd3, %rd6;
	ld.global.nc.f32 	%f1, [%rd7];
	mul.wide.s32 	%rd8, %r1, 4;
	add.s64 	%rd9, %rd4, %rd8;
	st.global.f32 	[%rd9], %f1;
$L__BB0_2:
	ret;

}


// ===== COMPILED SASS (sm_100) =====

	.target	sm_100

	.elftype	@"ET_EXEC"


//--------------------- .note.nv.tkinfo           --------------------------
	.section	.note.nv.tkinfo,"",@"SHT_NOTE"
	.sectionflags	@"SHF_NOTE_NV_TKINFO"
	.tkinfo
        /*0018*/ 	.word	0x00000002
        /*0030*/ 	.string	""
        /*0030*/ 	.string	"ptxas"
        /*0030*/ 	.string	"Cuda compilation tools, release 13.0, V13.0.88"
        /*0030*/ 	.string	"Build cuda_13.0.r13.0/compiler.36424714_0"
        /*0030*/ 	.string	"-arch sm_100 -m 64 "



//--------------------- .note.nv.cuinfo           --------------------------
	.section	.note.nv.cuinfo,"",@"SHT_NOTE"
	.sectionflags	@"SHF_NOTE_NV_CUINFO"
        /*0018*/ 	.short	0x0002
        /*001a*/ 	.short	0x0064
        /*001c*/ 	.short	0x0082
	.zero		2


//--------------------- .nv.info                  --------------------------
	.section	.nv.info,"",@"SHT_CUDA_INFO"
	.align	4


	//----- nvinfo : EIATTR_REGCOUNT
	.align		4
        /*0000*/ 	.byte	0x04, 0x2f
        /*0002*/ 	.short	(.L_1 - .L_0)
	.align		4
.L_0:
        /*0004*/ 	.word	index@(_ZN32_GLOBAL__N__09ea3dc0_4_k_cu_main18stride_load_kernelEPKfPfii)
        /*0008*/ 	.word	0x0000000a


	//----- nvinfo : EIATTR_FRAME_SIZE
	.align		4
.L_1:
        /*000c*/ 	.byte	0x04, 0x11
        /*000e*/ 	.short	(.L_3 - .L_2)
	.align		4
.L_2:
        /*0010*/ 	.word	index@(_ZN32_GLOBAL__N__09ea3dc0_4_k_cu_main18stride_load_kernelEPKfPfii)
        /*0014*/ 	.word	0x00000000


	//----- nvinfo : EIATTR_MIN_STACK_SIZE
	.align		4
.L_3:
        /*0018*/ 	.byte	0x04, 0x12
        /*001a*/ 	.short	(.L_5 - .L_4)
	.align		4
.L_4:
        /*001c*/ 	.word	index@(_ZN32_GLOBAL__N__09ea3dc0_4_k_cu_main18stride_load_kernelEPKfPfii)
        /*0020*/ 	.word	0x00000000
.L_5:


//--------------------- .nv.compat                --------------------------
	.section	.nv.compat,"",@"SHT_CUDA_COMPAT_INFO"
	.align	4
        /*0000*/ 	.byte	0x02, 0x09, 0x00, 0x00, 0x02, 0x02, 0x01, 0x00, 0x02, 0x05, 0x05, 0x00, 0x03, 0x07, 0x01, 0x01
        /*0010*/ 	.byte	0x02, 0x03, 0x00, 0x00, 0x02, 0x06, 0x01, 0x00, 0x04, 0x0b, 0x08, 0x00, 0x09, 0x00, 0x00, 0x00
        /*0020*/ 	.byte	0x00, 0x00, 0x00, 0x00


//--------------------- .nv.info._ZN32_GLOBAL__N__09ea3dc0_4_k_cu_main18stride_load_kernelEPKfPfii --------------------------
	.section	.nv.info._ZN32_GLOBAL__N__09ea3dc0_4_k_cu_main18stride_load_kernelEPKfPfii,"",@"SHT_CUDA_INFO"
	.sectionflags	@""
	.align	4


	//----- nvinfo : EIATTR_CUDA_API_VERSION
	.align		4
        /*0000*/ 	.byte	0x04, 0x37
        /*0002*/ 	.short	(.L_7 - .L_6)
.L_6:
        /*0004*/ 	.word	0x00000082


	//----- nvinfo : EIATTR_KPARAM_INFO
	.align		4
.L_7:
        /*0008*/ 	.byte	0x04, 0x17
        /*000a*/ 	.short	(.L_9 - .L_8)
.L_8:
        /*000c*/ 	.word	0x00000000
        /*0010*/ 	.short	0x0003
        /*0012*/ 	.short	0x0014
        /*0014*/ 	.byte	0x00, 0xf0, 0x11, 0x00


	//----- nvinfo : EIATTR_KPARAM_INFO
	.align		4
.L_9:
        /*0018*/ 	.byte	0x04, 0x17
        /*001a*/ 	.short	(.L_11 - .L_10)
.L_10:
        /*001c*/ 	.word	0x00000000
        /*0020*/ 	.short	0x0002
        /*0022*/ 	.short	0x0010
        /*0024*/ 	.byte	0x00, 0xf0, 0x11, 0x00


	//----- nvinfo : EIATTR_KPARAM_INFO
	.align		4
.L_11:
        /*0028*/ 	.byte	0x04, 0x17
        /*002a*/ 	.short	(.L_13 - .L_12)
.L_12:
        /*002c*/ 	.word	0x00000000
        /*0030*/ 	.short	0x0001
        /*0032*/ 	.short	0x0008
        /*0034*/ 	.byte	0x00, 0xf5, 0x21, 0x00


	//----- nvinfo : EIATTR_KPARAM_INFO
	.align		4
.L_13:
        /*0038*/ 	.byte	0x04, 0x17
        /*003a*/ 	.short	(.L_15 - .L_14)
.L_14:
        /*003c*/ 	.word	0x00000000
        /*0040*/ 	.short	0x0000
        /*0042*/ 	.short	0x0000
        /*0044*/ 	.byte	0x00, 0xf5, 0x21, 0x00


	//----- nvinfo : EIATTR_SPARSE_MMA_MASK
	.align		4
.L_15:
        /*0048*/ 	.byte	0x03, 0x50
        /*004a*/ 	.short	0x0000


	//----- nvinfo : EIATTR_MAXREG_COUNT
	.align		4
        /*004c*/ 	.byte	0x03, 0x1b
        /*004e*/ 	.short	0x00ff


	//----- nvinfo : EIATTR_MERCURY_ISA_VERSION
	.align		4
        /*0050*/ 	.byte	0x03, 0x5f
        /*0052*/ 	.short	0x0101


	//----- nvinfo : EIATTR_VRC_CTA_INIT_COUNT
	.align		4
        /*0054*/ 	.byte	0x02, 0x4a
	.zero		1
	.zero		1


	//----- nvinfo : EIATTR_EXIT_INSTR_OFFSETS
	.align		4
        /*0058*/ 	.byte	0x04, 0x1c
        /*005a*/ 	.short	(.L_17 - .L_16)


	//   ....[0]....
.L_16:
        /*005c*/ 	.word	0x00000070


	//   ....[1]....
        /*0060*/ 	.word	0x00000120


	//----- nvinfo : EIATTR_CBANK_PARAM_SIZE
	.align		4
.L_17:
        /*0064*/ 	.byte	0x03, 0x19
        /*0066*/ 	.short	0x0018


	//----- nvinfo : EIATTR_PARAM_CBANK
	.align		4
        /*0068*/ 	.byte	0x04, 0x0a
        /*006a*/ 	.short	(.L_19 - .L_18)
	.align		4
.L_18:
        /*006c*/ 	.word	index@(.nv.constant0._ZN32_GLOBAL__N__09ea3dc0_4_k_cu_main18stride_load_kernelEPKfPfii)
        /*0070*/ 	.short	0x0380
        /*0072*/ 	.short	0x0018


	//----- nvinfo : EIATTR_SW_WAR
	.align		4
.L_19:
        /*0074*/ 	.byte	0x04, 0x36
        /*0076*/ 	.short	(.L_21 - .L_20)
.L_20:
        /*0078*/ 	.word	0x00000008
.L_21:


//--------------------- .nv.callgraph             --------------------------
	.section	.nv.callgraph,"",@"SHT_CUDA_CALLGRAPH"
	.align	4
	.sectionentsize	8
	.align		4
        /*0000*/ 	.word	0x00000000
	.align		4
        /*0004*/ 	.word	0xffffffff
	.align		4
        /*0008*/ 	.word	0x00000000
	.align		4
        /*000c*/ 	.word	0xfffffffe
	.align		4
        /*0010*/ 	.word	0x00000000
	.align		4
        /*0014*/ 	.word	0xfffffffd
	.align		4
        /*0018*/ 	.word	0x00000000
	.align		4
        /*001c*/ 	.word	0xfffffffc


//--------------------- .text._ZN32_GLOBAL__N__09ea3dc0_4_k_cu_main18stride_load_kernelEPKfPfii --------------------------
	.section	.text._ZN32_GLOBAL__N__09ea3dc0_4_k_cu_main18stride_load_kernelEPKfPfii,"ax",@progbits
	.align	128
.text._ZN32_GLOBAL__N__09ea3dc0_4_k_cu_main18stride_load_kernelEPKfPfii:
        .type           _ZN32_GLOBAL__N__09ea3dc0_4_k_cu_main18stride_load_kernelEPKfPfii,@function
        .size           _ZN32_GLOBAL__N__09ea3dc0_4_k_cu_main18stride_load_kernelEPKfPfii,(.L_x_1 - _ZN32_GLOBAL__N__09ea3dc0_4_k_cu_main18stride_load_kernelEPKfPfii)
        .other          _ZN32_GLOBAL__N__09ea3dc0_4_k_cu_main18stride_load_kernelEPKfPfii,@"STO_CUDA_ENTRY STV_DEFAULT"
_ZN32_GLOBAL__N__09ea3dc0_4_k_cu_main18stride_load_kernelEPKfPfii:
[----:B------:R-:W-:Y:S01]  /*0000*/  LDC R1, c[0x0][0x37c] ;  /* 0x0000df00ff017b82 */ /* 0x000fe20000000800 */
[----:B------:R-:W0:Y:S07]  /*0010*/  S2R R0, SR_TID.X ;  /* 0x0000000000007919 */ /* 0x000e2e0000002100 */
[----:B------:R-:W0:Y:S01]  /*0020*/  S2UR UR4, SR_CTAID.X ;  /* 0x00000000000479c3 */ /* 0x000e220000002500 */
[----:B------:R-:W1:Y:S07]  /*0030*/  LDCU UR5, c[0x0][0x394] ;  /* 0x00007280ff0577ac */ /* 0x000e6e0008000800 */
[----:B------:R-:W0:Y:S02]  /*0040*/  LDC R7, c[0x0][0x360] ;  /* 0x0000d800ff077b82 */ /* 0x000e240000000800 */
[----:B0-----:R-:W-:-:S05]  /*0050*/  IMAD R7, R7, UR4, R0 ;  /* 0x0000000407077c24 */ /* 0x001fca000f8e0200 */
[----:B-1----:R-:W-:-:S13]  /*0060*/  ISETP.GE.AND P0, PT, R7, UR5, PT ;  /* 0x0000000507007c0c */ /* 0x002fda000bf06270 */
[----:B------:R-:W-:Y:S05]  /*0070*/  @P0 EXIT ;  /* 0x000000000000094d */ /* 0x000fea0003800000 */
[----:B------:R-:W0:Y:S01]  /*0080*/  LDCU UR6, c[0x0][0x390] ;  /* 0x00007200ff0677ac */ /* 0x000e220008000800 */
[----:B------:R-:W1:Y:S01]  /*0090*/  LDCU.64 UR8, c[0x0][0x380] ;  /* 0x00007000ff0877ac */ /* 0x000e620008000a00 */
[----:B------:R-:W2:Y:S01]  /*00a0*/  LDCU.64 UR4, c[0x0][0x358] ;  /* 0x00006b00ff0477ac */ /* 0x000ea20008000a00 */
[----:B0-----:R-:W-:-:S03]  /*00b0*/  IMAD.WIDE R2, R7, UR6, RZ ;  /* 0x0000000607027c25 */ /* 0x001fc6000f8e02ff */
[----:B-1----:R-:W-:-:S04]  /*00c0*/  LEA R4, P0, R2, UR8, 0x2 ;  /* 0x0000000802047c11 */ /* 0x002fc8000f8010ff */
[----:B------:R-:W-:Y:S02]  /*00d0*/  LEA.HI.X R5, R2, UR9, R3, 0x2, P0 ;  /* 0x0000000902057c11 */ /* 0x000fe400080f1403 */
[----:B------:R-:W0:Y:S04]  /*00e0*/  LDC.64 R2, c[0x0][0x388] ;  /* 0x0000e200ff027b82 */ /* 0x000e280000000a00 */
[----:B--2---:R-:W2:Y:S01]  /*00f0*/  LDG.E.CONSTANT R5, desc[UR4][R4.64] ;  /* 0x0000000404057981 */ /* 0x004ea2000c1e9900 */
[----:B0-----:R-:W-:-:S05]  /*0100*/  IMAD.WIDE R2, R7, 0x4, R2 ;  /* 0x0000000407027825 */ /* 0x001fca00078e0202 */
[----:B--2---:R-:W-:Y:S01]  /*0110*/  STG.E desc[UR4][R2.64], R5 ;  /* 0x0000000502007986 */ /* 0x004fe2000c101904 */
[----:B------:R-:W-:Y:S05]  /*0120*/  EXIT ;  /* 0x000000000000794d */ /* 0x000fea0003800000 */
.L_x_0:
[----:B------:R-:W-:-:S00]  /*0130*/  BRA `(.L_x_0) ;  /* 0xfffffffc00fc7947 */ /* 0x000fc0000383ffff */
[----:B------:R-:W-:-:S00]  /*0140*/  NOP ;  /* 0x0000000000007918 */ /* 0x000fc00000000000 */
        /* <DEDUP_REMOVED lines=11> */
.L_x_1:


//--------------------- .nv.shared.reserved.0     --------------------------
	.section	.nv.shared.reserved.0,"aw",@nobits
	.weak		__nv_reservedSMEM_offset_0_alias
	.size		__nv_reservedSMEM_offset_0_alias, 0, 64
	.other		__nv_reservedSMEM_offset_0_alias,@"STO_CUDA_RESERVED_SHARED STV_DEFAULT"
__nv_reservedSMEM_offset_0_alias:
	.zero		0
	.zero		64


//--------------------- .nv.constant0._ZN32_GLOBAL__N__09ea3dc0_4_k_cu_main18stride_load_kernelEPKfPfii --------------------------
	.section	.nv.constant0._ZN32_GLOBAL__N__09ea3dc0_4_k_cu_main18stride_load_kernelEPKfPfii,"a",@progbits
	.sectionflags	@""
	.align	4
.nv.constant0._ZN32_GLOBAL__N__09ea3dc0_4_k_cu_main18stride_load_kernelEPKfPfii:
	.zero		920


//--------------------- SYMBOLS --------------------------

	.type		.nv.reservedSmem.offset0,@object
	.size		.nv.reservedSmem.offset0,0x4
